//
// Generated by NVIDIA NVVM Compiler
//
// Compiler Build ID: CL-36424714
// Cuda compilation tools, release 13.0, V13.0.88
// Based on NVVM 20.0.0
//

.version 9.0
.target sm_100
.address_size 64

	// .globl	_Z17matrix_Mul_KernelPfS_S_iii
// _ZZ17matrix_Mul_KernelPfS_S_iiiE10sub_Tile_A has been demoted
// _ZZ17matrix_Mul_KernelPfS_S_iiiE10sub_Tile_B has been demoted

.visible .entry _Z17matrix_Mul_KernelPfS_S_iii(
	.param .u64 .ptr .align 1 _Z17matrix_Mul_KernelPfS_S_iii_param_0,
	.param .u64 .ptr .align 1 _Z17matrix_Mul_KernelPfS_S_iii_param_1,
	.param .u64 .ptr .align 1 _Z17matrix_Mul_KernelPfS_S_iii_param_2,
	.param .u32 _Z17matrix_Mul_KernelPfS_S_iii_param_3,
	.param .u32 _Z17matrix_Mul_KernelPfS_S_iii_param_4,
	.param .u32 _Z17matrix_Mul_KernelPfS_S_iii_param_5
)
{
	.reg .pred 	%p<12>;
	.reg .b32 	%r<38>;
	.reg .b32 	%f<111>;
	.reg .b64 	%rd<13>;
	.reg .b64 	%fd<4>;
	// demoted variable
	.shared .align 4 .b8 _ZZ17matrix_Mul_KernelPfS_S_iiiE10sub_Tile_A[4096];
	// demoted variable
	.shared .align 4 .b8 _ZZ17matrix_Mul_KernelPfS_S_iiiE10sub_Tile_B[4096];
	ld.param.u64 	%rd3, [_Z17matrix_Mul_KernelPfS_S_iii_param_0];
	ld.param.u64 	%rd4, [_Z17matrix_Mul_KernelPfS_S_iii_param_1];
	ld.param.u64 	%rd5, [_Z17matrix_Mul_KernelPfS_S_iii_param_2];
	ld.param.u32 	%r17, [_Z17matrix_Mul_KernelPfS_S_iii_param_3];
	ld.param.u32 	%r18, [_Z17matrix_Mul_KernelPfS_S_iii_param_4];
	ld.param.u32 	%r19, [_Z17matrix_Mul_KernelPfS_S_iii_param_5];
	mov.u32 	%r1, %ctaid.y;
	shl.b32 	%r20, %r1, 5;
	mov.u32 	%r2, %tid.y;
	add.s32 	%r3, %r20, %r2;
	mov.u32 	%r4, %ctaid.x;
	shl.b32 	%r21, %r4, 5;
	mov.u32 	%r5, %tid.x;
	add.s32 	%r6, %r21, %r5;
	add.s32 	%r22, %r18, 31;
	cvt.rn.f64.s32 	%fd2, %r22;
	mul.f64 	%fd1, %fd2, 0d3FA0000000000000;
	setp.leu.f64 	%p1, %fd1, 0d0000000000000000;
	mov.f32 	%f110, 0f00000000;
	@%p1 bra 	$L__BB0_7;
	shl.b32 	%r24, %r2, 7;
	mov.u32 	%r25, _ZZ17matrix_Mul_KernelPfS_S_iiiE10sub_Tile_A;
	add.s32 	%r7, %r25, %r24;
	shl.b32 	%r26, %r5, 2;
	add.s32 	%r8, %r7, %r26;
	mul.lo.s32 	%r9, %r18, %r3;
	mov.u32 	%r27, _ZZ17matrix_Mul_KernelPfS_S_iiiE10sub_Tile_B;
	add.s32 	%r11, %r27, %r26;
	add.s32 	%r10, %r11, %r24;
	cvta.to.global.u64 	%rd1, %rd3;
	cvta.to.global.u64 	%rd2, %rd4;
	mov.f32 	%f110, 0f00000000;
	mov.b32 	%r37, 0;
$L__BB0_2:
	setp.ge.s32 	%p2, %r3, %r17;
	shl.b32 	%r13, %r37, 5;
	add.s32 	%r28, %r13, %r5;
	setp.ge.u32 	%p3, %r28, %r18;
	mov.f32 	%f108, 0f00000000;
	or.pred  	%p4, %p2, %p3;
	@%p4 bra 	$L__BB0_4;
	add.s32 	%r29, %r28, %r9;
	mul.wide.u32 	%rd6, %r29, 4;
	add.s64 	%rd7, %rd1, %rd6;
	ld.global.f32 	%f108, [%rd7];
$L__BB0_4:
	setp.ge.s32 	%p5, %r6, %r19;
	st.shared.f32 	[%r8], %f108;
	add.s32 	%r15, %r13, %r2;
	setp.ge.u32 	%p6, %r15, %r18;
	mov.f32 	%f109, 0f00000000;
	or.pred  	%p7, %p5, %p6;
	@%p7 bra 	$L__BB0_6;
	mad.lo.s32 	%r31, %r15, %r19, %r6;
	mul.wide.u32 	%rd8, %r31, 4;
	add.s64 	%rd9, %rd2, %rd8;
	ld.global.f32 	%f109, [%rd9];
$L__BB0_6:
	st.shared.f32 	[%r10], %f109;
	bar.sync 	0;
	ld.shared.f32 	%f12, [%r7];
	ld.shared.f32 	%f13, [%r11];
	fma.rn.f32 	%f14, %f12, %f13, %f110;
	ld.shared.f32 	%f15, [%r7+4];
	ld.shared.f32 	%f16, [%r11+128];
	fma.rn.f32 	%f17, %f15, %f16, %f14;
	ld.shared.f32 	%f18, [%r7+8];
	ld.shared.f32 	%f19, [%r11+256];
	fma.rn.f32 	%f20, %f18, %f19, %f17;
	ld.shared.f32 	%f21, [%r7+12];
	ld.shared.f32 	%f22, [%r11+384];
	fma.rn.f32 	%f23, %f21, %f22, %f20;
	ld.shared.f32 	%f24, [%r7+16];
	ld.shared.f32 	%f25, [%r11+512];
	fma.rn.f32 	%f26, %f24, %f25, %f23;
	ld.shared.f32 	%f27, [%r7+20];
	ld.shared.f32 	%f28, [%r11+640];
	fma.rn.f32 	%f29, %f27, %f28, %f26;
	ld.shared.f32 	%f30, [%r7+24];
	ld.shared.f32 	%f31, [%r11+768];
	fma.rn.f32 	%f32, %f30, %f31, %f29;
	ld.shared.f32 	%f33, [%r7+28];
	ld.shared.f32 	%f34, [%r11+896];
	fma.rn.f32 	%f35, %f33, %f34, %f32;
	ld.shared.f32 	%f36, [%r7+32];
	ld.shared.f32 	%f37, [%r11+1024];
	fma.rn.f32 	%f38, %f36, %f37, %f35;
	ld.shared.f32 	%f39, [%r7+36];
	ld.shared.f32 	%f40, [%r11+1152];
	fma.rn.f32 	%f41, %f39, %f40, %f38;
	ld.shared.f32 	%f42, [%r7+40];
	ld.shared.f32 	%f43, [%r11+1280];
	fma.rn.f32 	%f44, %f42, %f43, %f41;
	ld.shared.f32 	%f45, [%r7+44];
	ld.shared.f32 	%f46, [%r11+1408];
	fma.rn.f32 	%f47, %f45, %f46, %f44;
	ld.shared.f32 	%f48, [%r7+48];
	ld.shared.f32 	%f49, [%r11+1536];
	fma.rn.f32 	%f50, %f48, %f49, %f47;
	ld.shared.f32 	%f51, [%r7+52];
	ld.shared.f32 	%f52, [%r11+1664];
	fma.rn.f32 	%f53, %f51, %f52, %f50;
	ld.shared.f32 	%f54, [%r7+56];
	ld.shared.f32 	%f55, [%r11+1792];
	fma.rn.f32 	%f56, %f54, %f55, %f53;
	ld.shared.f32 	%f57, [%r7+60];
	ld.shared.f32 	%f58, [%r11+1920];
	fma.rn.f32 	%f59, %f57, %f58, %f56;
	ld.shared.f32 	%f60, [%r7+64];
	ld.shared.f32 	%f61, [%r11+2048];
	fma.rn.f32 	%f62, %f60, %f61, %f59;
	ld.shared.f32 	%f63, [%r7+68];
	ld.shared.f32 	%f64, [%r11+2176];
	fma.rn.f32 	%f65, %f63, %f64, %f62;
	ld.shared.f32 	%f66, [%r7+72];
	ld.shared.f32 	%f67, [%r11+2304];
	fma.rn.f32 	%f68, %f66, %f67, %f65;
	ld.shared.f32 	%f69, [%r7+76];
	ld.shared.f32 	%f70, [%r11+2432];
	fma.rn.f32 	%f71, %f69, %f70, %f68;
	ld.shared.f32 	%f72, [%r7+80];
	ld.shared.f32 	%f73, [%r11+2560];
	fma.rn.f32 	%f74, %f72, %f73, %f71;
	ld.shared.f32 	%f75, [%r7+84];
	ld.shared.f32 	%f76, [%r11+2688];
	fma.rn.f32 	%f77, %f75, %f76, %f74;
	ld.shared.f32 	%f78, [%r7+88];
	ld.shared.f32 	%f79, [%r11+2816];
	fma.rn.f32 	%f80, %f78, %f79, %f77;
	ld.shared.f32 	%f81, [%r7+92];
	ld.shared.f32 	%f82, [%r11+2944];
	fma.rn.f32 	%f83, %f81, %f82, %f80;
	ld.shared.f32 	%f84, [%r7+96];
	ld.shared.f32 	%f85, [%r11+3072];
	fma.rn.f32 	%f86, %f84, %f85, %f83;
	ld.shared.f32 	%f87, [%r7+100];
	ld.shared.f32 	%f88, [%r11+3200];
	fma.rn.f32 	%f89, %f87, %f88, %f86;
	ld.shared.f32 	%f90, [%r7+104];
	ld.shared.f32 	%f91, [%r11+3328];
	fma.rn.f32 	%f92, %f90, %f91, %f89;
	ld.shared.f32 	%f93, [%r7+108];
	ld.shared.f32 	%f94, [%r11+3456];
	fma.rn.f32 	%f95, %f93, %f94, %f92;
	ld.shared.f32 	%f96, [%r7+112];
	ld.shared.f32 	%f97, [%r11+3584];
	fma.rn.f32 	%f98, %f96, %f97, %f95;
	ld.shared.f32 	%f99, [%r7+116];
	ld.shared.f32 	%f100, [%r11+3712];
	fma.rn.f32 	%f101, %f99, %f100, %f98;
	ld.shared.f32 	%f102, [%r7+120];
	ld.shared.f32 	%f103, [%r11+3840];
	fma.rn.f32 	%f104, %f102, %f103, %f101;
	ld.shared.f32 	%f105, [%r7+124];
	ld.shared.f32 	%f106, [%r11+3968];
	fma.rn.f32 	%f110, %f105, %f106, %f104;
	bar.sync 	0;
	add.s32 	%r37, %r37, 1;
	cvt.rn.f64.u32 	%fd3, %r37;
	setp.gt.f64 	%p8, %fd1, %fd3;
	@%p8 bra 	$L__BB0_2;
$L__BB0_7:
	setp.ge.s32 	%p9, %r3, %r17;
	setp.ge.s32 	%p10, %r6, %r19;
	or.pred  	%p11, %p9, %p10;
	@%p11 bra 	$L__BB0_9;
	mov.u32 	%r32, %ntid.y;
	mad.lo.s32 	%r33, %r1, %r32, %r2;
	mov.u32 	%r34, %ntid.x;
	mad.lo.s32 	%r35, %r4, %r34, %r5;
	mad.lo.s32 	%r36, %r19, %r33, %r35;
	cvta.to.global.u64 	%rd10, %rd5;
	mul.wide.u32 	%rd11, %r36, 4;
	add.s64 	%rd12, %rd10, %rd11;
	st.global.f32 	[%rd12], %f110;
$L__BB0_9:
	ret;

}


// ===== COMPILED SASS (sm_100) =====

	.target	sm_100

	.elftype	@"ET_EXEC"


//--------------------- .note.nv.tkinfo           --------------------------
	.section	.note.nv.tkinfo,"",@"SHT_NOTE"
	.sectionflags	@"SHF_NOTE_NV_TKINFO"
	.tkinfo
        /*0018*/ 	.word	0x00000002
        /*0030*/ 	.string	""
        /*0030*/ 	.string	"ptxas"
        /*0030*/ 	.string	"Cuda compilation tools, release 13.0, V13.0.88"
        /*0030*/ 	.string	"Build cuda_13.0.r13.0/compiler.36424714_0"
        /*0030*/ 	.string	"-arch sm_100 -m 64 "



//--------------------- .note.nv.cuinfo           --------------------------
	.section	.note.nv.cuinfo,"",@"SHT_NOTE"
	.sectionflags	@"SHF_NOTE_NV_CUINFO"
        /*0018*/ 	.short	0x0002
        /*001a*/ 	.short	0x0064
        /*001c*/ 	.short	0x0082
	.zero		2


//--------------------- .nv.info                  --------------------------
	.section	.nv.info,"",@"SHT_CUDA_INFO"
	.align	4


	//----- nvinfo : EIATTR_REGCOUNT
	.align		4
        /*0000*/ 	.byte	0x04, 0x2f
        /*0002*/ 	.short	(.L_1 - .L_0)
	.align		4
.L_0:
        /*0004*/ 	.word	index@(_Z17matrix_Mul_KernelPfS_S_iii)
        /*0008*/ 	.word	0x00000020


	//----- nvinfo : EIATTR_FRAME_SIZE
	.align		4
.L_1:
        /*000c*/ 	.byte	0x04, 0x11
        /*000e*/ 	.short	(.L_3 - .L_2)
	.align		4
.L_2:
        /*0010*/ 	.word	index@(_Z17matrix_Mul_KernelPfS_S_iii)
        /*0014*/ 	.word	0x00000000


	//----- nvinfo : EIATTR_MIN_STACK_SIZE
	.align		4
.L_3:
        /*0018*/ 	.byte	0x04, 0x12
        /*001a*/ 	.short	(.L_5 - .L_4)
	.align		4
.L_4:
        /*001c*/ 	.word	index@(_Z17matrix_Mul_KernelPfS_S_iii)
        /*0020*/ 	.word	0x00000000
.L_5:


//--------------------- .nv.compat                --------------------------
	.section	.nv.compat,"",@"SHT_CUDA_COMPAT_INFO"
	.align	4
        /*0000*/ 	.byte	0x02, 0x09, 0x00, 0x00, 0x02, 0x02, 0x01, 0x00, 0x02, 0x05, 0x05, 0x00, 0x03, 0x07, 0x01, 0x01
        /*0010*/ 	.byte	0x02, 0x03, 0x00, 0x00, 0x02, 0x06, 0x01, 0x00, 0x04, 0x0b, 0x08, 0x00, 0x01, 0x00, 0x00, 0x00
        /*0020*/ 	.byte	0x00, 0x00, 0x00, 0x00


//--------------------- .nv.info._Z17matrix_Mul_KernelPfS_S_iii --------------------------
	.section	.nv.info._Z17matrix_Mul_KernelPfS_S_iii,"",@"SHT_CUDA_INFO"
	.sectionflags	@""
	.align	4


	//----- nvinfo : EIATTR_CUDA_API_VERSION
	.align		4
        /*0000*/ 	.byte	0x04, 0x37
        /*0002*/ 	.short	(.L_7 - .L_6)
.L_6:
        /*0004*/ 	.word	0x00000082


	//----- nvinfo : EIATTR_KPARAM_INFO
	.align		4
.L_7:
        /*0008*/ 	.byte	0x04, 0x17
        /*000a*/ 	.short	(.L_9 - .L_8)
.L_8:
        /*000c*/ 	.word	0x00000000
        /*0010*/ 	.short	0x0005
        /*0012*/ 	.short	0x0020
        /*0014*/ 	.byte	0x00, 0xf0, 0x11, 0x00


	//----- nvinfo : EIATTR_KPARAM_INFO
	.align		4
.L_9:
        /*0018*/ 	.byte	0x04, 0x17
        /*001a*/ 	.short	(.L_11 - .L_10)
.L_10:
        /*001c*/ 	.word	0x00000000
        /*0020*/ 	.short	0x0004
        /*0022*/ 	.short	0x001c
        /*0024*/ 	.byte	0x00, 0xf0, 0x11, 0x00


	//----- nvinfo : EIATTR_KPARAM_INFO
	.align		4
.L_11:
        /*0028*/ 	.byte	0x04, 0x17
        /*002a*/ 	.short	(.L_13 - .L_12)
.L_12:
        /*002c*/ 	.word	0x00000000
        /*0030*/ 	.short	0x0003
        /*0032*/ 	.short	0x0018
        /*0034*/ 	.byte	0x00, 0xf0, 0x11, 0x00


	//----- nvinfo : EIATTR_KPARAM_INFO
	.align		4
.L_13:
        /*0038*/ 	.byte	0x04, 0x17
        /*003a*/ 	.short	(.L_15 - .L_14)
.L_14:
        /*003c*/ 	.word	0x00000000
        /*0040*/ 	.short	0x0002
        /*0042*/ 	.short	0x0010
        /*0044*/ 	.byte	0x00, 0xf5, 0x21, 0x00


	//----- nvinfo : EIATTR_KPARAM_INFO
	.align		4
.L_15:
        /*0048*/ 	.byte	0x04, 0x17
        /*004a*/ 	.short	(.L_17 - .L_16)
.L_16:
        /*004c*/ 	.word	0x00000000
        /*0050*/ 	.short	0x0001
        /*0052*/ 	.short	0x0008
        /*0054*/ 	.byte	0x00, 0xf5, 0x21, 0x00


	//----- nvinfo : EIATTR_KPARAM_INFO
	.align		4
.L_17:
        /*0058*/ 	.byte	0x04, 0x17
        /*005a*/ 	.short	(.L_19 - .L_18)
.L_18:
        /*005c*/ 	.word	0x00000000
        /*0060*/ 	.short	0x0000
        /*0062*/ 	.short	0x0000
        /*0064*/ 	.byte	0x00, 0xf5, 0x21, 0x00


	//----- nvinfo : EIATTR_SPARSE_MMA_MASK
	.align		4
.L_19:
        /*0068*/ 	.byte	0x03, 0x50
        /*006a*/ 	.short	0x0000


	//----- nvinfo : EIATTR_MAXREG_COUNT
	.align		4
        /*006c*/ 	.byte	0x03, 0x1b
        /*006e*/ 	.short	0x00ff


	//----- nvinfo : EIATTR_NUM_BARRIERS
	.align		4
        /*0070*/ 	.byte	0x02, 0x4c
        /*0072*/ 	.byte	0x01
	.zero		1


	//----- nvinfo : EIATTR_MERCURY_ISA_VERSION
	.align		4
        /*0074*/ 	.byte	0x03, 0x5f
        /*0076*/ 	.short	0x0101


	//----- nvinfo : EIATTR_VRC_CTA_INIT_COUNT
	.align		4
        /*0078*/ 	.byte	0x02, 0x4a
	.zero		1
	.zero		1


	//----- nvinfo : EIATTR_EXIT_INSTR_OFFSETS
	.align		4
        /*007c*/ 	.byte	0x04, 0x1c
        /*007e*/ 	.short	(.L_21 - .L_20)


	//   ....[0]....
.L_20:
        /*0080*/ 	.word	0x00000800


	//   ....[1]....
        /*0084*/ 	.word	0x00000890


	//----- nvinfo : EIATTR_CBANK_PARAM_SIZE
	.align		4
.L_21:
        /*0088*/ 	.byte	0x03, 0x19
        /*008a*/ 	.short	0x0024


	//----- nvinfo : EIATTR_PARAM_CBANK
	.align		4
        /*008c*/ 	.byte	0x04, 0x0a
        /*008e*/ 	.short	(.L_23 - .L_22)
	.align		4
.L_22:
        /*0090*/ 	.word	index@(.nv.constant0._Z17matrix_Mul_KernelPfS_S_iii)
        /*0094*/ 	.short	0x0380
        /*0096*/ 	.short	0x0024


	//----- nvinfo : EIATTR_SW_WAR
	.align		4
.L_23:
        /*0098*/ 	.byte	0x04, 0x36
        /*009a*/ 	.short	(.L_25 - .L_24)
.L_24:
        /*009c*/ 	.word	0x00000008
.L_25:


//--------------------- .nv.callgraph             --------------------------
	.section	.nv.callgraph,"",@"SHT_CUDA_CALLGRAPH"
	.align	4
	.sectionentsize	8
	.align		4
        /*0000*/ 	.word	0x00000000
	.align		4
        /*0004*/ 	.word	0xffffffff
	.align		4
        /*0008*/ 	.word	0x00000000
	.align		4
        /*000c*/ 	.word	0xfffffffe
	.align		4
        /*0010*/ 	.word	0x00000000
	.align		4
        /*0014*/ 	.word	0xfffffffd
	.align		4
        /*0018*/ 	.word	0x00000000
	.align		4
        /*001c*/ 	.word	0xfffffffc


//--------------------- .text._Z17matrix_Mul_KernelPfS_S_iii --------------------------
	.section	.text._Z17matrix_Mul_KernelPfS_S_iii,"ax",@progbits
	.align	128
        .global         _Z17matrix_Mul_KernelPfS_S_iii
        .type           _Z17matrix_Mul_KernelPfS_S_iii,@function
        .size           _Z17matrix_Mul_KernelPfS_S_iii,(.L_x_3 - _Z17matrix_Mul_KernelPfS_S_iii)
        .other          _Z17matrix_Mul_KernelPfS_S_iii,@"STO_CUDA_ENTRY STV_DEFAULT"
_Z17matrix_Mul_KernelPfS_S_iii:
.text._Z17matrix_Mul_KernelPfS_S_iii:
[----:B------:R-:W-:Y:S01]  /*0000*/  LDC R1, c[0x0][0x37c] ;  /* 0x0000df00ff017b82 */ /* 0x000fe20000000800 */
[----:B------:R-:W0:Y:S01]  /*0010*/  LDCU UR4, c[0x0][0x39c] ;  /* 0x00007380ff0477ac */ /* 0x000e220008000800 */
[----:B------:R-:W1:Y:S01]  /*0020*/  S2R R0, SR_CTAID.Y ;  /* 0x0000000000007919 */ /* 0x000e620000002600 */
[----:B------:R-:W-:Y:S01]  /*0030*/  MOV R23, RZ ;  /* 0x000000ff00177202 */ /* 0x000fe20000000f00 */
[----:B------:R-:W2:Y:S01]  /*0040*/  LDCU UR12, c[0x0][0x3a0] ;  /* 0x00007400ff0c77ac */ /* 0x000ea20008000800 */
[----:B------:R-:W1:Y:S01]  /*0050*/  S2R R3, SR_TID.Y ;  /* 0x0000000000037919 */ /* 0x000e620000002200 */
[----:B------:R-:W3:Y:S01]  /*0060*/  LDCU.64 UR8, c[0x0][0x358] ;  /* 0x00006b00ff0877ac */ /* 0x000ee20008000a00 */
[----:B------:R-:W4:Y:S01]  /*0070*/  S2R R2, SR_CTAID.X ;  /* 0x0000000000027919 */ /* 0x000f220000002500 */
[----:B------:R-:W4:Y:S01]  /*0080*/  S2R R5, SR_TID.X ;  /* 0x0000000000057919 */ /* 0x000f220000002100 */
[----:B0-----:R-:W-:-:S09]  /*0090*/  UIADD3 UR4, UPT, UPT, UR4, 0x1f, URZ ;  /* 0x0000001f04047890 */ /* 0x001fd2000fffe0ff */
[----:B------:R-:W0:Y:S01]  /*00a0*/  I2F.F64 R20, UR4 ;  /* 0x0000000400147d12 */ /* 0x000e220008201c00 */
[----:B-1----:R-:W-:Y:S01]  /*00b0*/  LEA R19, R0, R3, 0x5 ;  /* 0x0000000300137211 */ /* 0x002fe200078e28ff */
[----:B0-----:R-:W-:Y:S01]  /*00c0*/  DMUL R20, R20, 0.03125 ;  /* 0x3fa0000014147828 */ /* 0x001fe20000000000 */
[----:B----4-:R-:W-:-:S07]  /*00d0*/  LEA R17, R2, R5, 0x5 ;  /* 0x0000000502117211 */ /* 0x010fce00078e28ff */
[----:B------:R-:W-:-:S14]  /*00e0*/  DSETP.GT.AND P0, PT, R20, RZ, PT ;  /* 0x000000ff1400722a */ /* 0x000fdc0003f04000 */
[----:B--23--:R-:W-:Y:S05]  /*00f0*/  @!P0 BRA `(.L_x_0) ;  /* 0x0000000400b48947 */ /* 0x00cfea0003800000 */
[----:B------:R-:W0:Y:S01]  /*0100*/  S2UR UR6, SR_CgaCtaId ;  /* 0x00000000000679c3 */ /* 0x000e220000008800 */
[----:B------:R-:W-:Y:S01]  /*0110*/  UMOV UR4, 0x400 ;  /* 0x0000040000047882 */ /* 0x000fe20000000000 */
[----:B------:R-:W-:Y:S01]  /*0120*/  MOV R23, RZ ;  /* 0x000000ff00177202 */ /* 0x000fe20000000f00 */
[----:B------:R-:W-:Y:S01]  /*0130*/  UIADD3 UR5, UPT, UPT, UR4, 0x1000, URZ ;  /* 0x0000100004057890 */ /* 0x000fe2000fffe0ff */
[----:B------:R-:W-:Y:S01]  /*0140*/  MOV R4, RZ ;  /* 0x000000ff00047202 */ /* 0x000fe20000000f00 */
[----:B------:R-:W1:Y:S01]  /*0150*/  LDCU UR7, c[0x0][0x3a0] ;  /* 0x00007400ff0777ac */ /* 0x000e620008000800 */
[----:B------:R-:W2:Y:S01]  /*0160*/  LDCU.64 UR10, c[0x0][0x398] ;  /* 0x00007300ff0a77ac */ /* 0x000ea20008000a00 */
[----:B0-----:R-:W-:Y:S02]  /*0170*/  ULEA UR4, UR6, UR4, 0x18 ;  /* 0x0000000406047291 */ /* 0x001fe4000f8ec0ff */
[----:B------:R-:W-:-:S04]  /*0180*/  ULEA UR5, UR6, UR5, 0x18 ;  /* 0x0000000506057291 */ /* 0x000fc8000f8ec0ff */
[----:B------:R-:W-:Y:S02]  /*0190*/  LEA R18, R3, UR4, 0x7 ;  /* 0x0000000403127c11 */ /* 0x000fe4000f8e38ff */
[C---:B------:R-:W-:Y:S02]  /*01a0*/  LEA R16, R5.reuse, UR5, 0x2 ;  /* 0x0000000505107c11 */ /* 0x040fe4000f8e10ff */
[----:B------:R-:W-:Y:S02]  /*01b0*/  LEA R7, R5, R18, 0x2 ;  /* 0x0000001205077211 */ /* 0x000fe400078e10ff */
[----:B-12---:R-:W-:-:S07]  /*01c0*/  LEA R6, R3, R16, 0x7 ;  /* 0x0000001003067211 */ /* 0x006fce00078e38ff */
.L_x_1:
[C---:B------:R-:W-:Y:S01]  /*01d0*/  LEA R12, R4.reuse, R5, 0x5 ;  /* 0x00000005040c7211 */ /* 0x040fe200078e28ff */
[----:B------:R-:W-:Y:S01]  /*01e0*/  HFMA2 R22, -RZ, RZ, 0, 0 ;  /* 0x00000000ff167431 */ /* 0x000fe200000001ff */
[----:B------:R-:W-:Y:S02]  /*01f0*/  LEA R14, R4, R3, 0x5 ;  /* 0x00000003040e7211 */ /* 0x000fe400078e28ff */
[----:B------:R-:W-:Y:S02]  /*0200*/  ISETP.GE.U32.AND P1, PT, R12, UR11, PT ;  /* 0x0000000b0c007c0c */ /* 0x000fe4000bf26070 */
[----:B------:R-:W-:Y:S02]  /*0210*/  ISETP.GE.U32.AND P0, PT, R14, UR11, PT ;  /* 0x0000000b0e007c0c */ /* 0x000fe4000bf06070 */
[----:B------:R-:W-:Y:S02]  /*0220*/  ISETP.GE.OR P1, PT, R19, UR10, P1 ;  /* 0x0000000a13007c0c */ /* 0x000fe40008f26670 */
[----:B------:R-:W-:-:S02]  /*0230*/  ISETP.GE.OR P0, PT, R17, UR7, P0 ;  /* 0x0000000711007c0c */ /* 0x000fc40008706670 */
[----:B------:R-:W-:-:S09]  /*0240*/  MOV R27, RZ ;  /* 0x000000ff001b7202 */ /* 0x000fd20000000f00 */
[----:B------:R-:W0:Y:S01]  /*0250*/  @!P1 LDC.64 R10, c[0x0][0x380] ;  /* 0x0000e000ff0a9b82 */ /* 0x000e220000000a00 */
[----:B------:R-:W-:Y:S02]  /*0260*/  @!P1 IMAD R13, R19, UR11, R12 ;  /* 0x0000000b130d9c24 */ /* 0x000fe4000f8e020c */
[----:B------:R-:W-:-:S05]  /*0270*/  @!P0 IMAD R15, R14, UR7, R17 ;  /* 0x000000070e0f8c24 */ /* 0x000fca000f8e0211 */
[----:B------:R-:W1:Y:S01]  /*0280*/  @!P0 LDC.64 R8, c[0x0][0x388] ;  /* 0x0000e200ff088b82 */ /* 0x000e620000000a00 */
[----:B0-----:R-:W-:-:S05]  /*0290*/  @!P1 IMAD.WIDE.U32 R10, R13, 0x4, R10 ;  /* 0x000000040d0a9825 */ /* 0x001fca00078e000a */
[----:B------:R-:W2:Y:S01]  /*02a0*/  @!P1 LDG.E R22, desc[UR8][R10.64] ;  /* 0x000000080a169981 */ /* 0x000ea2000c1e1900 */
[----:B-1----:R-:W-:-:S05]  /*02b0*/  @!P0 IMAD.WIDE.U32 R8, R15, 0x4, R8 ;  /* 0x000000040f088825 */ /* 0x002fca00078e0008 */
[----:B------:R-:W3:Y:S04]  /*02c0*/  @!P0 LDG.E R27, desc[UR8][R8.64] ;  /* 0x00000008081b8981 */ /* 0x000ee8000c1e1900 */
[----:B--2---:R-:W-:Y:S04]  /*02d0*/  STS [R7], R22 ;  /* 0x0000001607007388 */ /* 0x004fe80000000800 */
[----:B---3--:R-:W-:Y:S01]  /*02e0*/  STS [R6], R27 ;  /* 0x0000001b06007388 */ /* 0x008fe20000000800 */
[----:B------:R-:W-:Y:S06]  /*02f0*/  BAR.SYNC.DEFER_BLOCKING 0x0 ;  /* 0x0000000000007b1d */ /* 0x000fec0000010000 */
[----:B------:R-:W-:Y:S04]  /*0300*/  LDS R26, [R16] ;  /* 0x00000000101a7984 */ /* 0x000fe80000000800 */
[----:B------:R-:W0:Y:S04]  /*0310*/  LDS.128 R12, [R18] ;  /* 0x00000000120c7984 */ /* 0x000e280000000c00 */
[----:B------:R-:W1:Y:S04]  /*0320*/  LDS R29, [R16+0x80] ;  /* 0x00008000101d7984 */ /* 0x000e680000000800 */
[----:B------:R-:W2:Y:S04]  /*0330*/  LDS R25, [R16+0x100] ;  /* 0x0001000010197984 */ /* 0x000ea80000000800 */
[----:B------:R-:W3:Y:S04]  /*0340*/  LDS R24, [R16+0x180] ;  /* 0x0001800010187984 */ /* 0x000ee80000000800 */
[----:B------:R-:W-:Y:S04]  /*0350*/  LDS.128 R8, [R18+0x10] ;  /* 0x0000100012087984 */ /* 0x000fe80000000c00 */
[----:B------:R-:W-:Y:S01]  /*0360*/  LDS R22, [R16+0x280] ;  /* 0x0002800010167984 */ /* 0x000fe20000000800 */
[----:B0-----:R-:W-:-:S03]  /*0370*/  FFMA R12, R12, R26, R23 ;  /* 0x0000001a0c0c7223 */ /* 0x001fc60000000017 */
[----:B------:R-:W0:Y:S01]  /*0380*/  LDS R23, [R16+0x200] ;  /* 0x0002000010177984 */ /* 0x000e220000000800 */
[----:B-1----:R-:W-:-:S03]  /*0390*/  FFMA R12, R29, R13, R12 ;  /* 0x0000000d1d0c7223 */ /* 0x002fc6000000000c */
[----:B------:R-:W-:Y:S01]  /*03a0*/  LDS R26, [R16+0xb80] ;  /* 0x000b8000101a7984 */ /* 0x000fe20000000800 */
[----:B--2---:R-:W-:-:S03]  /*03b0*/  FFMA R13, R25, R14, R12 ;  /* 0x0000000e190d7223 */ /* 0x004fc6000000000c */
[----:B------:R-:W1:Y:S01]  /*03c0*/  LDS R25, [R16+0x300] ;  /* 0x0003000010197984 */ /* 0x000e620000000800 */
[----:B---3--:R-:W-:-:S03]  /*03d0*/  FFMA R13, R24, R15, R13 ;  /* 0x0000000f180d7223 */ /* 0x008fc6000000000d */
[----:B------:R-:W2:Y:S01]  /*03e0*/  LDS R24, [R16+0x380] ;  /* 0x0003800010187984 */ /* 0x000ea20000000800 */
[----:B0-----:R-:W-:-:S03]  /*03f0*/  FFMA R27, R8, R23, R13 ;  /* 0x00000017081b7223 */ /* 0x001fc6000000000d */
[----:B------:R-:W-:Y:S04]  /*0400*/  LDS R23, [R16+0x400] ;  /* 0x0004000010177984 */ /* 0x000fe80000000800 */
[----:B------:R-:W0:Y:S01]  /*0410*/  LDS.128 R12, [R18+0x20] ;  /* 0x00002000120c7984 */ /* 0x000e220000000c00 */
[----:B------:R-:W-:-:S03]  /*0420*/  FFMA R8, R22, R9, R27 ;  /* 0x0000000916087223 */ /* 0x000fc6000000001b */
[----:B------:R-:W3:Y:S01]  /*0430*/  LDS R22, [R16+0x480] ;  /* 0x0004800010167984 */ /* 0x000ee20000000800 */
[----:B-1----:R-:W-:-:S03]  /*0440*/  FFMA R9, R25, R10, R8 ;  /* 0x0000000a19097223 */ /* 0x002fc60000000008 */
[----:B------:R-:W1:Y:S01]  /*0450*/  LDS R25, [R16+0x500] ;  /* 0x0005000010197984 */ /* 0x000e620000000800 */
[----:B--2---:R-:W-:-:S03]  /*0460*/  FFMA R9, R24, R11, R9 ;  /* 0x0000000b18097223 */ /* 0x004fc60000000009 */
[----:B------:R-:W2:Y:S01]  /*0470*/  LDS R24, [R16+0x580] ;  /* 0x0005800010187984 */ /* 0x000ea20000000800 */
[----:B0-----:R-:W-:-:S03]  /*0480*/  FFMA R27, R12, R23, R9 ;  /* 0x000000170c1b7223 */ /* 0x001fc60000000009 */
[----:B------:R-:W-:Y:S04]  /*0490*/  LDS R23, [R16+0x600] ;  /* 0x0006000010177984 */ /* 0x000fe80000000800 */
[----:B------:R-:W0:Y:S01]  /*04a0*/  LDS.128 R8, [R18+0x30] ;  /* 0x0000300012087984 */ /* 0x000e220000000c00 */
[----:B---3--:R-:W-:-:S03]  /*04b0*/  FFMA R12, R22, R13, R27 ;  /* 0x0000000d160c7223 */ /* 0x008fc6000000001b */
        /* <DEDUP_REMOVED lines=13> */
[----:B------:R-:W2:Y:S04]  /*0590*/  LDS R24, [R16+0x980] ;  /* 0x0009800010187984 */ /* 0x000ea80000000800 */
[----:B------:R-:W-:Y:S01]  /*05a0*/  LDS R27, [R16+0xa00] ;  /* 0x000a0000101b7984 */ /* 0x000fe20000000800 */
[----:B0-----:R-:W-:-:S03]  /*05b0*/  FFMA R23, R12, R23, R9 ;  /* 0x000000170c177223 */ /* 0x001fc60000000009 */
[----:B------:R-:W0:Y:S01]  /*05c0*/  LDS.128 R8, [R18+0x50] ;  /* 0x0000500012087984 */ /* 0x000e220000000c00 */
[----:B---3--:R-:W-:-:S03]  /*05d0*/  FFMA R12, R22, R13, R23 ;  /* 0x0000000d160c7223 */ /* 0x008fc60000000017 */
[----:B------:R-:W3:Y:S01]  /*05e0*/  LDS R22, [R16+0xa80] ;  /* 0x000a800010167984 */ /* 0x000ee20000000800 */
[----:B-1----:R-:W-:-:S03]  /*05f0*/  FFMA R25, R25, R14, R12 ;  /* 0x0000000e19197223 */ /* 0x002fc6000000000c */
[----:B------:R-:W1:Y:S01]  /*0600*/  LDS R23, [R16+0xb00] ;  /* 0x000b000010177984 */ /* 0x000e620000000800 */
[----:B--2---:R-:W-:-:S03]  /*0610*/  FFMA R15, R24, R15, R25 ;  /* 0x0000000f180f7223 */ /* 0x004fc60000000019 */
[----:B------:R-:W-:Y:S01]  /*0620*/  LDS R24, [R16+0xc80] ;  /* 0x000c800010187984 */ /* 0x000fe20000000800 */
[----:B0-----:R-:W-:-:S03]  /*0630*/  FFMA R25, R8, R27, R15 ;  /* 0x0000001b08197223 */ /* 0x001fc6000000000f */
[----:B------:R-:W-:Y:S04]  /*0640*/  LDS R27, [R16+0xc00] ;  /* 0x000c0000101b7984 */ /* 0x000fe80000000800 */
[----:B------:R-:W0:Y:S01]  /*0650*/  LDS.128 R12, [R18+0x60] ;  /* 0x00006000120c7984 */ /* 0x000e220000000c00 */
[----:B---3--:R-:W-:-:S03]  /*0660*/  FFMA R22, R22, R9, R25 ;  /* 0x0000000916167223 */ /* 0x008fc60000000019 */
[----:B------:R-:W2:Y:S01]  /*0670*/  LDS R25, [R16+0xd00] ;  /* 0x000d000010197984 */ /* 0x000ea20000000800 */
[----:B-1----:R-:W-:-:S03]  /*0680*/  FFMA R23, R23, R10, R22 ;  /* 0x0000000a17177223 */ /* 0x002fc60000000016 */
[----:B------:R-:W1:Y:S01]  /*0690*/  LDS R22, [R16+0xd80] ;  /* 0x000d800010167984 */ /* 0x000e620000000800 */
[----:B------:R-:W-:-:S03]  /*06a0*/  FFMA R11, R26, R11, R23 ;  /* 0x0000000b1a0b7223 */ /* 0x000fc60000000017 */
[----:B------:R-:W-:Y:S04]  /*06b0*/  LDS R23, [R16+0xe00] ;  /* 0x000e000010177984 */ /* 0x000fe80000000800 */
[----:B------:R-:W-:Y:S01]  /*06c0*/  LDS R26, [R16+0xe80] ;  /* 0x000e8000101a7984 */ /* 0x000fe20000000800 */
[----:B------:R-:W-:Y:S01]  /*06d0*/  IADD3 R4, PT, PT, R4, 0x1, RZ ;  /* 0x0000000104047810 */ /* 0x000fe20007ffe0ff */
[----:B0-----:R-:W-:Y:S02]  /*06e0*/  FFMA R27, R12, R27, R11 ;  /* 0x0000001b0c1b7223 */ /* 0x001fe4000000000b */
[----:B------:R-:W0:Y:S02]  /*06f0*/  LDS.128 R8, [R18+0x70] ;  /* 0x0000700012087984 */ /* 0x000e240000000c00 */
[----:B------:R-:W-:-:S02]  /*0700*/  FFMA R12, R24, R13, R27 ;  /* 0x0000000d180c7223 */ /* 0x000fc4000000001b */
[----:B------:R-:W3:Y:S04]  /*0710*/  LDS R27, [R16+0xf00] ;  /* 0x000f0000101b7984 */ /* 0x000ee80000000800 */
[----:B------:R-:W4:Y:S01]  /*0720*/  LDS R24, [R16+0xf80] ;  /* 0x000f800010187984 */ /* 0x000f220000000800 */
[----:B--2---:R-:W-:Y:S02]  /*0730*/  FFMA R25, R25, R14, R12 ;  /* 0x0000000e19197223 */ /* 0x004fe4000000000c */
[----:B------:R-:W2:Y:S02]  /*0740*/  I2F.F64.U32 R12, R4 ;  /* 0x00000004000c7312 */ /* 0x000ea40000201800 */
[----:B-1----:R-:W-:Y:S01]  /*0750*/  FFMA R15, R22, R15, R25 ;  /* 0x0000000f160f7223 */ /* 0x002fe20000000019 */
[----:B------:R-:W-:Y:S06]  /*0760*/  BAR.SYNC.DEFER_BLOCKING 0x0 ;  /* 0x0000000000007b1d */ /* 0x000fec0000010000 */
[----:B--2---:R-:W-:Y:S01]  /*0770*/  DSETP.GT.AND P0, PT, R20, R12, PT ;  /* 0x0000000c1400722a */ /* 0x004fe20003f04000 */
[----:B0-----:R-:W-:-:S04]  /*0780*/  FFMA R15, R8, R23, R15 ;  /* 0x00000017080f7223 */ /* 0x001fc8000000000f */
[----:B------:R-:W-:-:S04]  /*0790*/  FFMA R26, R26, R9, R15 ;  /* 0x000000091a1a7223 */ /* 0x000fc8000000000f */
[----:B---3--:R-:W-:-:S04]  /*07a0*/  FFMA R27, R27, R10, R26 ;  /* 0x0000000a1b1b7223 */ /* 0x008fc8000000001a */
[----:B----4-:R-:W-:Y:S01]  /*07b0*/  FFMA R23, R24, R11, R27 ;  /* 0x0000000b18177223 */ /* 0x010fe2000000001b */
[----:B------:R-:W-:Y:S06]  /*07c0*/  @P0 BRA `(.L_x_1) ;  /* 0xfffffff800800947 */ /* 0x000fec000383ffff */
.L_x_0:
[----:B------:R-:W0:Y:S01]  /*07d0*/  LDCU UR4, c[0x0][0x398] ;  /* 0x00007300ff0477ac */ /* 0x000e220008000800 */
[----:B------:R-:W-:-:S04]  /*07e0*/  ISETP.GE.AND P0, PT, R17, UR12, PT ;  /* 0x0000000c11007c0c */ /* 0x000fc8000bf06270 */
[----:B0-----:R-:W-:-:S13]  /*07f0*/  ISETP.GE.OR P0, PT, R19, UR4, P0 ;  /* 0x0000000413007c0c */ /* 0x001fda0008706670 */
[----:B------:R-:W-:Y:S05]  /*0800*/  @P0 EXIT ;  /* 0x000000000000094d */ /* 0x000fea0003800000 */
[----:B------:R-:W0:Y:S01]  /*0810*/  LDCU UR4, c[0x0][0x364] ;  /* 0x00006c80ff0477ac */ /* 0x000e220008000800 */
[----:B------:R-:W1:Y:S01]  /*0820*/  LDC.64 R6, c[0x0][0x390] ;  /* 0x0000e400ff067b82 */ /* 0x000e620000000a00 */
[----:B------:R-:W2:Y:S01]  /*0830*/  LDCU UR5, c[0x0][0x360] ;  /* 0x00006c00ff0577ac */ /* 0x000ea20008000800 */
[----:B0-----:R-:W-:Y:S02]  /*0840*/  IMAD R0, R0, UR4, R3 ;  /* 0x0000000400007c24 */ /* 0x001fe4000f8e0203 */
[----:B--2---:R-:W-:-:S04]  /*0850*/  IMAD R5, R2, UR5, R5 ;  /* 0x0000000502057c24 */ /* 0x004fc8000f8e0205 */
[----:B------:R-:W-:-:S04]  /*0860*/  IMAD R3, R0, UR12, R5 ;  /* 0x0000000c00037c24 */ /* 0x000fc8000f8e0205 */
[----:B-1----:R-:W-:-:S05]  /*0870*/  IMAD.WIDE.U32 R2, R3, 0x4, R6 ;  /* 0x0000000403027825 */ /* 0x002fca00078e0006 */
[----:B------:R-:W-:Y:S01]  /*0880*/  STG.E desc[UR8][R2.64], R23 ;  /* 0x0000001702007986 */ /* 0x000fe2000c101908 */
[----:B------:R-:W-:Y:S05]  /*0890*/  EXIT ;  /* 0x000000000000794d */ /* 0x000fea0003800000 */
.L_x_2:
[----:B------:R-:W-:-:S00]  /*08a0*/  BRA `(.L_x_2) ;  /* 0xfffffffc00fc7947 */ /* 0x000fc0000383ffff */
[----:B------:R-:W-:-:S00]  /*08b0*/  NOP ;  /* 0x0000000000007918 */ /* 0x000fc00000000000 */
        /* <DEDUP_REMOVED lines=12> */
.L_x_3:


//--------------------- .nv.shared._Z17matrix_Mul_KernelPfS_S_iii --------------------------
	.section	.nv.shared._Z17matrix_Mul_KernelPfS_S_iii,"aw",@nobits
	.sectionflags	@""
	.align	4
.nv.shared._Z17matrix_Mul_KernelPfS_S_iii:
	.zero		9216


//--------------------- .nv.shared.reserved.0     --------------------------
	.section	.nv.shared.reserved.0,"aw",@nobits
	.weak		__nv_reservedSMEM_offset_0_alias
	.size		__nv_reservedSMEM_offset_0_alias, 0, 64
	.other		__nv_reservedSMEM_offset_0_alias,@"STO_CUDA_RESERVED_SHARED STV_DEFAULT"
__nv_reservedSMEM_offset_0_alias:
	.zero		0
	.zero		64


//--------------------- .nv.constant0._Z17matrix_Mul_KernelPfS_S_iii --------------------------
	.section	.nv.constant0._Z17matrix_Mul_KernelPfS_S_iii,"a",@progbits
	.sectionflags	@""
	.align	4
.nv.constant0._Z17matrix_Mul_KernelPfS_S_iii:
	.zero		932


//--------------------- SYMBOLS --------------------------

	.type		.nv.reservedSmem.offset0,@object
	.size		.nv.reservedSmem.offset0,0x4
	.type		.nv.reservedSmem.cap,@object
	.size		.nv.reservedSmem.cap,0x4
